	.headerflags	@"EF_CUDA_TEXMODE_UNIFIED EF_CUDA_64BIT_ADDRESS EF_CUDA_ACCELERATORS EF_CUDA_SM90 EF_CUDA_VIRTUAL_SM(EF_CUDA_SM90)"
	.elftype	@"ET_EXEC"


//--------------------- .nv.info                  --------------------------
	.section	.nv.info,"",@"SHT_CUDA_INFO"
	.align	4


	//----- nvinfo : EIATTR_REGCOUNT
	.align		4
        /*0000*/ 	.byte	0x04, 0x2f
        /*0002*/ 	.short	(.L_3 - .L_2)
	.align		4
.L_2:
        /*0004*/ 	.word	index@(triton_poi_fused__native_batch_norm_legit_no_training_relu_4)
        /*0008*/ 	.word	0x00000020


	//----- nvinfo : EIATTR_MIN_STACK_SIZE
	.align		4
.L_3:
        /*000c*/ 	.byte	0x04, 0x12
        /*000e*/ 	.short	(.L_5 - .L_4)
	.align		4
.L_4:
        /*0010*/ 	.word	index@(triton_poi_fused__native_batch_norm_legit_no_training_relu_4)
        /*0014*/ 	.word	0x00000000


	//----- nvinfo : EIATTR_FRAME_SIZE
	.align		4
.L_5:
        /*0018*/ 	.byte	0x04, 0x11
        /*001a*/ 	.short	(.L_7 - .L_6)
	.align		4
.L_6:
        /*001c*/ 	.word	index@(triton_poi_fused__native_batch_norm_legit_no_training_relu_4)
        /*0020*/ 	.word	0x00000000


	//----- nvinfo : EIATTR_MIN_STACK_SIZE
	.align		4
.L_7:
        /*0024*/ 	.byte	0x04, 0x12
        /*0026*/ 	.short	(.L_9 - .L_8)
	.align		4
.L_8:
        /*0028*/ 	.word	index@(triton_poi_fused__native_batch_norm_legit_no_training_relu_4)
        /*002c*/ 	.word	0x00000000
.L_9:


//--------------------- .nv.info.triton_poi_fused__native_batch_norm_legit_no_training_relu_4 --------------------------
	.section	.nv.info.triton_poi_fused__native_batch_norm_legit_no_training_relu_4,"",@"SHT_CUDA_INFO"
	.sectionflags	@""
	.align	4


	//----- nvinfo : EIATTR_CUDA_API_VERSION
	.align		4
        /*0000*/ 	.byte	0x04, 0x37
        /*0002*/ 	.short	(.L_11 - .L_10)
.L_10:
        /*0004*/ 	.word	0x0000007c


	//----- nvinfo : EIATTR_KPARAM_INFO
	.align		4
.L_11:
        /*0008*/ 	.byte	0x04, 0x17
        /*000a*/ 	.short	(.L_13 - .L_12)
.L_12:
        /*000c*/ 	.word	0x00000000
        /*0010*/ 	.short	0x0006
        /*0012*/ 	.short	0x0030
        /*0014*/ 	.byte	0x00, 0xf0, 0x11, 0x00


	//----- nvinfo : EIATTR_KPARAM_INFO
	.align		4
.L_13:
        /*0018*/ 	.byte	0x04, 0x17
        /*001a*/ 	.short	(.L_15 - .L_14)
.L_14:
        /*001c*/ 	.word	0x00000000
        /*0020*/ 	.short	0x0005
        /*0022*/ 	.short	0x0028
        /*0024*/ 	.byte	0x00, 0xf4, 0x21, 0x00


	//----- nvinfo : EIATTR_KPARAM_INFO
	.align		4
.L_15:
        /*0028*/ 	.byte	0x04, 0x17
        /*002a*/ 	.short	(.L_17 - .L_16)
.L_16:
        /*002c*/ 	.word	0x00000000
        /*0030*/ 	.short	0x0004
        /*0032*/ 	.short	0x0020
        /*0034*/ 	.byte	0x00, 0xf4, 0x21, 0x00


	//----- nvinfo : EIATTR_KPARAM_INFO
	.align		4
.L_17:
        /*0038*/ 	.byte	0x04, 0x17
        /*003a*/ 	.short	(.L_19 - .L_18)
.L_18:
        /*003c*/ 	.word	0x00000000
        /*0040*/ 	.short	0x0003
        /*0042*/ 	.short	0x0018
        /*0044*/ 	.byte	0x00, 0xf4, 0x21, 0x00


	//----- nvinfo : EIATTR_KPARAM_INFO
	.align		4
.L_19:
        /*0048*/ 	.byte	0x04, 0x17
        /*004a*/ 	.short	(.L_21 - .L_20)
.L_20:
        /*004c*/ 	.word	0x00000000
        /*0050*/ 	.short	0x0002
        /*0052*/ 	.short	0x0010
        /*0054*/ 	.byte	0x00, 0xf4, 0x21, 0x00


	//----- nvinfo : EIATTR_KPARAM_INFO
	.align		4
.L_21:
        /*0058*/ 	.byte	0x04, 0x17
        /*005a*/ 	.short	(.L_23 - .L_22)
.L_22:
        /*005c*/ 	.word	0x00000000
        /*0060*/ 	.short	0x0001
        /*0062*/ 	.short	0x0008
        /*0064*/ 	.byte	0x00, 0xf4, 0x21, 0x00


	//----- nvinfo : EIATTR_KPARAM_INFO
	.align		4
.L_23:
        /*0068*/ 	.byte	0x04, 0x17
        /*006a*/ 	.short	(.L_25 - .L_24)
.L_24:
        /*006c*/ 	.word	0x00000000
        /*0070*/ 	.short	0x0000
        /*0072*/ 	.short	0x0000
        /*0074*/ 	.byte	0x00, 0xf4, 0x21, 0x00


	//----- nvinfo : EIATTR_SPARSE_MMA_MASK
	.align		4
.L_25:
        /*0078*/ 	.byte	0x03, 0x50
        /*007a*/ 	.short	0x0000


	//----- nvinfo : EIATTR_MAXREG_COUNT
	.align		4
        /*007c*/ 	.byte	0x03, 0x1b
        /*007e*/ 	.short	0x00ff


	//----- nvinfo : EIATTR_EXIT_INSTR_OFFSETS
	.align		4
        /*0080*/ 	.byte	0x04, 0x1c
        /*0082*/ 	.short	(.L_27 - .L_26)


	//   ....[0]....
.L_26:
        /*0084*/ 	.word	0x00000710


	//----- nvinfo : EIATTR_REQNTID
	.align		4
.L_27:
        /*0088*/ 	.byte	0x04, 0x10
        /*008a*/ 	.short	(.L_29 - .L_28)
.L_28:
        /*008c*/ 	.word	0x00000080
        /*0090*/ 	.word	0x00000001
        /*0094*/ 	.word	0x00000001


	//----- nvinfo : EIATTR_CBANK_PARAM_SIZE
	.align		4
.L_29:
        /*0098*/ 	.byte	0x03, 0x19
        /*009a*/ 	.short	0x0034


	//----- nvinfo : EIATTR_PARAM_CBANK
	.align		4
        /*009c*/ 	.byte	0x04, 0x0a
        /*009e*/ 	.short	(.L_31 - .L_30)
	.align		4
.L_30:
        /*00a0*/ 	.word	index@(.nv.constant0.triton_poi_fused__native_batch_norm_legit_no_training_relu_4)
        /*00a4*/ 	.short	0x0210
        /*00a6*/ 	.short	0x0034


	//----- nvinfo : EIATTR_SW_WAR
	.align		4
.L_31:
        /*00a8*/ 	.byte	0x04, 0x36
        /*00aa*/ 	.short	(.L_33 - .L_32)
.L_32:
        /*00ac*/ 	.word	0x00000008
.L_33:


//--------------------- .nv.callgraph             --------------------------
	.section	.nv.callgraph,"",@"SHT_CUDA_CALLGRAPH"
	.align	4
	.sectionentsize	8
	.align		4
        /*0000*/ 	.word	0x00000000
	.align		4
        /*0004*/ 	.word	0xffffffff
	.align		4
        /*0008*/ 	.word	0x00000000
	.align		4
        /*000c*/ 	.word	0xfffffffe
	.align		4
        /*0010*/ 	.word	0x00000000
	.align		4
        /*0014*/ 	.word	0xfffffffd
	.align		4
        /*0018*/ 	.word	0x00000000
	.align		4
        /*001c*/ 	.word	0xfffffffc


//--------------------- .nv.constant4             --------------------------
	.section	.nv.constant4,"a",@progbits
	.align	8
	.align		8
.nv.constant4:
        /*0000*/ 	.dword	_$_str
	.align		8
        /*0008*/ 	.dword	_$_str_$_2


//--------------------- .text.triton_poi_fused__native_batch_norm_legit_no_training_relu_4 --------------------------
	.section	.text.triton_poi_fused__native_batch_norm_legit_no_training_relu_4,"ax",@progbits
	.align	128
        .global         triton_poi_fused__native_batch_norm_legit_no_training_relu_4
        .type           triton_poi_fused__native_batch_norm_legit_no_training_relu_4,@function
        .size           triton_poi_fused__native_batch_norm_legit_no_training_relu_4,(.L_x_1 - triton_poi_fused__native_batch_norm_legit_no_training_relu_4)
        .other          triton_poi_fused__native_batch_norm_legit_no_training_relu_4,@"STO_CUDA_ENTRY STV_DEFAULT"
triton_poi_fused__native_batch_norm_legit_no_training_relu_4:
.text.triton_poi_fused__native_batch_norm_legit_no_training_relu_4:
[----:B------:R-:W-:Y:S01]  /*0000*/  LDC R1, c[0x0][0x28] ;  /* 0x00000a00ff017b82 */ /* 0x000fe20000000800 */
[----:B------:R-:W1:Y:S07]  /*0010*/  S2R R0, SR_TID.X ;  /* 0x0000000000007919 */ /* 0x000e6e0000002100 */
[----:B------:R-:W2:Y:S01]  /*0020*/  LDC.64 R4, c[0x0][0x220] ;  /* 0x00008800ff047b82 */ /* 0x000ea20000000a00 */
[----:B------:R-:W-:Y:S01]  /*0030*/  ULDC.64 UR4, c[0x0][0x208] ;  /* 0x0000820000047ab9 */ /* 0x000fe20000000a00 */
[----:B------:R-:W3:Y:S06]  /*0040*/  S2R R7, SR_CTAID.X ;  /* 0x0000000000077919 */ /* 0x000eec0000002500 */
[----:B------:R-:W4:Y:S08]  /*0050*/  LDC.64 R12, c[0x0][0x218] ;  /* 0x00008600ff0c7b82 */ /* 0x000f300000000a00 */
[----:B------:R-:W5:Y:S08]  /*0060*/  LDC.64 R22, c[0x0][0x210] ;  /* 0x00008400ff167b82 */ /* 0x000f700000000a00 */
[----:B------:R-:W5:Y:S01]  /*0070*/  LDC.64 R20, c[0x0][0x228] ;  /* 0x00008a00ff147b82 */ /* 0x000f620000000a00 */
[----:B-1----:R-:W-:-:S07]  /*0080*/  SHF.L.U32 R0, R0, 0x2, RZ ;  /* 0x0000000200007819 */ /* 0x002fce00000006ff */
[----:B------:R-:W1:Y:S01]  /*0090*/  LDC.64 R24, c[0x0][0x230] ;  /* 0x00008c00ff187b82 */ /* 0x000e620000000a00 */
[----:B---3--:R-:W-:Y:S02]  /*00a0*/  SHF.R.S32.HI R3, RZ, 0x15, R7 ;  /* 0x00000015ff037819 */ /* 0x008fe40000011407 */
[----:B------:R-:W-:Y:S02]  /*00b0*/  LOP3.LUT R0, R0, 0x1fc, RZ, 0xc0, !PT ;  /* 0x000001fc00007812 */ /* 0x000fe400078ec0ff */
[----:B------:R-:W-:Y:S02]  /*00c0*/  SGXT R3, R3, 0x1 ;  /* 0x000000010303781a */ /* 0x000fe40000000200 */
[----:B------:R-:W-:-:S04]  /*00d0*/  LEA R0, R7, R0, 0xa ;  /* 0x0000000007007211 */ /* 0x000fc800078e50ff */
[----:B------:R-:W-:-:S04]  /*00e0*/  LEA.HI R3, R3, R0, RZ, 0x5 ;  /* 0x0000000003037211 */ /* 0x000fc800078f28ff */
[----:B------:R-:W-:-:S04]  /*00f0*/  LOP3.LUT R3, R3, 0xffffffe0, RZ, 0xc0, !PT ;  /* 0xffffffe003037812 */ /* 0x000fc800078ec0ff */
[----:B------:R-:W-:-:S05]  /*0100*/  IADD3 R3, R0, -R3, RZ ;  /* 0x8000000300037210 */ /* 0x000fca0007ffe0ff */
[----:B--2---:R-:W-:-:S06]  /*0110*/  IMAD.WIDE R4, R3, 0x4, R4 ;  /* 0x0000000403047825 */ /* 0x004fcc00078e0204 */
[----:B------:R-:W2:Y:S01]  /*0120*/  LDG.E.EL.128 R4, desc[UR4][R4.64] ;  /* 0x0000000404047981 */ /* 0x000ea2000c2e1d00 */
[----:B----4-:R-:W-:-:S04]  /*0130*/  IMAD.WIDE R12, R3, 0x4, R12 ;  /* 0x00000004030c7825 */ /* 0x010fc800078e020c */
[----:B-----5:R-:W-:Y:S02]  /*0140*/  IMAD.WIDE R22, R0, 0x4, R22 ;  /* 0x0000000400167825 */ /* 0x020fe400078e0216 */
[----:B------:R-:W3:Y:S02]  /*0150*/  LDG.E.EL.128 R12, desc[UR4][R12.64] ;  /* 0x000000040c0c7981 */ /* 0x000ee4000c2e1d00 */
[C---:B0-----:R-:W-:Y:S02]  /*0160*/  IMAD.WIDE R20, R3.reuse, 0x4, R20 ;  /* 0x0000000403147825 */ /* 0x041fe400078e0214 */
[----:B------:R-:W3:Y:S02]  /*0170*/  LDG.E.128 R16, desc[UR4][R22.64+0x800] ;  /* 0x0008000416107981 */ /* 0x000ee4000c1e1d00 */
[----:B-1----:R-:W-:-:S04]  /*0180*/  IMAD.WIDE R24, R3, 0x4, R24 ;  /* 0x0000000403187825 */ /* 0x002fc800078e0218 */
[----:B--2---:R-:W-:Y:S01]  /*0190*/  FADD R6, R6, 9.9999997473787516356e-06 ;  /* 0x3727c5ac06067421 */ /* 0x004fe20000000000 */
[----:B------:R-:W-:Y:S01]  /*01a0*/  FADD R2, R4, 9.9999997473787516356e-06 ;  /* 0x3727c5ac04027421 */ /* 0x000fe20000000000 */
[----:B------:R-:W-:-:S03]  /*01b0*/  FADD R8, R5, 9.9999997473787516356e-06 ;  /* 0x3727c5ac05087421 */ /* 0x000fc60000000000 */
[----:B------:R-:W0:Y:S08]  /*01c0*/  MUFU.SQRT R26, R2 ;  /* 0x00000002001a7308 */ /* 0x000e300000002000 */
[----:B------:R-:W1:Y:S01]  /*01d0*/  MUFU.SQRT R6, R6 ;  /* 0x0000000600067308 */ /* 0x000e620000002000 */
[----:B0-----:R-:W-:-:S07]  /*01e0*/  FSETP.GT.AND P0, PT, R26, 8.50705917302346158658e+37, PT ;  /* 0x7e8000001a00780b */ /* 0x001fce0003f04000 */
[----:B------:R0:W2:Y:S01]  /*01f0*/  MUFU.SQRT R27, R8 ;  /* 0x00000008001b7308 */ /* 0x0000a20000002000 */
[----:B------:R-:W-:Y:S02]  /*0200*/  FSETP.GEU.AND P3, PT, R26, 1.175494350822287508e-38, PT ;  /* 0x008000001a00780b */ /* 0x000fe40003f6e000 */
[C---:B-1----:R-:W-:Y:S02]  /*0210*/  FSETP.GT.AND P2, PT, R6.reuse, 8.50705917302346158658e+37, PT ;  /* 0x7e8000000600780b */ /* 0x042fe40003f44000 */
[----:B------:R-:W-:Y:S01]  /*0220*/  FSETP.GEU.AND P5, PT, R6, 1.175494350822287508e-38, PT ;  /* 0x008000000600780b */ /* 0x000fe20003fae000 */
[----:B------:R-:W-:Y:S01]  /*0230*/  HFMA2.MMA R2, -RZ, RZ, 1.625, 0 ;  /* 0x3e800000ff027435 */ /* 0x000fe200000001ff */
[----:B0-----:R-:W4:Y:S01]  /*0240*/  LDG.E.128 R8, desc[UR4][R22.64] ;  /* 0x0000000416087981 */ /* 0x001f22000c1e1d00 */
[----:B------:R-:W-:Y:S01]  /*0250*/  @P0 FMUL R26, R26, 0.25 ;  /* 0x3e8000001a1a0820 */ /* 0x000fe20000400000 */
[----:B--2---:R-:W-:-:S05]  /*0260*/  FSETP.GT.AND P1, PT, R27, 8.50705917302346158658e+37, PT ;  /* 0x7e8000001b00780b */ /* 0x004fca0003f24000 */
[----:B------:R-:W-:Y:S01]  /*0270*/  @!P3 FMUL R26, R26, 16777216 ;  /* 0x4b8000001a1ab820 */ /* 0x000fe20000400000 */
[C---:B------:R-:W-:Y:S01]  /*0280*/  FSETP.GEU.AND P4, PT, R27.reuse, 1.175494350822287508e-38, PT ;  /* 0x008000001b00780b */ /* 0x040fe20003f8e000 */
[----:B------:R-:W-:Y:S02]  /*0290*/  @P2 FMUL R6, R6, 0.25 ;  /* 0x3e80000006062820 */ /* 0x000fe40000400000 */
[----:B------:R0:W1:Y:S01]  /*02a0*/  MUFU.RCP R5, R26 ;  /* 0x0000001a00057308 */ /* 0x0000620000001000 */
[----:B------:R-:W2:Y:S01]  /*02b0*/  LDG.E.EL.128 R20, desc[UR4][R20.64] ;  /* 0x0000000414147981 */ /* 0x000ea2000c2e1d00 */
[----:B------:R-:W-:Y:S02]  /*02c0*/  @!P5 FMUL R6, R6, 16777216 ;  /* 0x4b8000000606d820 */ /* 0x000fe40000400000 */
[----:B------:R-:W-:-:S04]  /*02d0*/  @P1 FMUL R27, R27, 0.25 ;  /* 0x3e8000001b1b1820 */ /* 0x000fc80000400000 */
[----:B------:R-:W5:Y:S02]  /*02e0*/  MUFU.RCP R6, R6 ;  /* 0x0000000600067308 */ /* 0x000f640000001000 */
[----:B------:R-:W-:Y:S01]  /*02f0*/  @!P4 FMUL R27, R27, 16777216 ;  /* 0x4b8000001b1bc820 */ /* 0x000fe20000400000 */
[----:B0-----:R-:W-:-:S05]  /*0300*/  FSEL R26, R2, 1, P0 ;  /* 0x3f800000021a7808 */ /* 0x001fca0000000000 */
[----:B------:R0:W-:Y:S01]  /*0310*/  MUFU.RCP R4, R27 ;  /* 0x0000001b00047308 */ /* 0x0001e20000001000 */
[----:B------:R-:W-:Y:S01]  /*0320*/  @!P3 FMUL R26, R26, 16777216 ;  /* 0x4b8000001a1ab820 */ /* 0x000fe20000400000 */
[----:B0-----:R-:W-:-:S03]  /*0330*/  FSEL R27, R2, 1, P2 ;  /* 0x3f800000021b7808 */ /* 0x001fc60001000000 */
[----:B-1----:R-:W-:Y:S02]  /*0340*/  FMUL R3, R5, R26 ;  /* 0x0000001a05037220 */ /* 0x002fe40000400000 */
[----:B------:R-:W-:-:S04]  /*0350*/  @!P5 FMUL R27, R27, 16777216 ;  /* 0x4b8000001b1bd820 */ /* 0x000fc80000400000 */
[----:B-----5:R-:W-:Y:S02]  /*0360*/  FMUL R5, R6, R27 ;  /* 0x0000001b06057220 */ /* 0x020fe40000400000 */
[----:B------:R-:W2:Y:S01]  /*0370*/  LDG.E.EL.128 R24, desc[UR4][R24.64] ;  /* 0x0000000418187981 */ /* 0x000ea2000c2e1d00 */
[----:B------:R-:W-:-:S04]  /*0380*/  FADD R7, R7, 9.9999997473787516356e-06 ;  /* 0x3727c5ac07077421 */ /* 0x000fc80000000000 */
[----:B------:R0:W1:Y:S01]  /*0390*/  MUFU.SQRT R28, R7 ;  /* 0x00000007001c7308 */ /* 0x0000620000002000 */
[----:B------:R-:W-:Y:S01]  /*03a0*/  FSEL R29, R2, 1, P1 ;  /* 0x3f800000021d7808 */ /* 0x000fe20000800000 */
[----:B0-----:R-:W0:Y:S01]  /*03b0*/  LDC.64 R6, c[0x0][0x238] ;  /* 0x00008e00ff067b82 */ /* 0x001e220000000a00 */
[C---:B-1----:R-:W-:Y:S02]  /*03c0*/  FSETP.GT.AND P0, PT, R28.reuse, 8.50705917302346158658e+37, PT ;  /* 0x7e8000001c00780b */ /* 0x042fe40003f04000 */
[----:B------:R-:W-:-:S11]  /*03d0*/  FSETP.GEU.AND P1, PT, R28, 1.175494350822287508e-38, PT ;  /* 0x008000001c00780b */ /* 0x000fd60003f2e000 */
[----:B------:R-:W-:-:S04]  /*03e0*/  @P0 FMUL R28, R28, 0.25 ;  /* 0x3e8000001c1c0820 */ /* 0x000fc80000400000 */
[----:B------:R-:W-:Y:S01]  /*03f0*/  @!P1 FMUL R28, R28, 16777216 ;  /* 0x4b8000001c1c9820 */ /* 0x000fe20000400000 */
[----:B------:R-:W-:-:S05]  /*0400*/  @!P4 FMUL R29, R29, 16777216 ;  /* 0x4b8000001d1dc820 */ /* 0x000fca0000400000 */
[----:B------:R-:W1:Y:S01]  /*0410*/  MUFU.RCP R28, R28 ;  /* 0x0000001c001c7308 */ /* 0x000e620000001000 */
[----:B------:R-:W-:Y:S01]  /*0420*/  FMUL R4, R4, R29 ;  /* 0x0000001d04047220 */ /* 0x000fe20000400000 */
[----:B------:R-:W-:-:S05]  /*0430*/  FSEL R29, R2, 1, P0 ;  /* 0x3f800000021d7808 */ /* 0x000fca0000000000 */
[----:B------:R-:W-:Y:S01]  /*0440*/  @!P1 FMUL R29, R29, 16777216 ;  /* 0x4b8000001d1d9820 */ /* 0x000fe20000400000 */
[----:B---3--:R-:W-:Y:S01]  /*0450*/  FADD R19, R19, -R15 ;  /* 0x8000000f13137221 */ /* 0x008fe20000000000 */
[----:B------:R-:W-:Y:S01]  /*0460*/  FADD R16, R16, -R12 ;  /* 0x8000000c10107221 */ /* 0x000fe20000000000 */
[----:B------:R-:W-:Y:S01]  /*0470*/  FADD R18, R18, -R14 ;  /* 0x8000000e12127221 */ /* 0x000fe20000000000 */
[----:B-1----:R-:W-:Y:S01]  /*0480*/  FMUL R2, R28, R29 ;  /* 0x0000001d1c027220 */ /* 0x002fe20000400000 */
[----:B------:R-:W-:Y:S01]  /*0490*/  FADD R17, R17, -R13 ;  /* 0x8000000d11117221 */ /* 0x000fe20000000000 */
[----:B----4-:R-:W-:Y:S01]  /*04a0*/  FADD R11, R11, -R15 ;  /* 0x8000000f0b0b7221 */ /* 0x010fe20000000000 */
[----:B------:R-:W-:Y:S01]  /*04b0*/  FADD R8, R8, -R12 ;  /* 0x8000000c08087221 */ /* 0x000fe20000000000 */
[----:B------:R-:W-:Y:S02]  /*04c0*/  FADD R12, R10, -R14 ;  /* 0x8000000e0a0c7221 */ /* 0x000fe40000000000 */
[C---:B------:R-:W-:Y:S01]  /*04d0*/  FMUL R10, R2.reuse, R11 ;  /* 0x0000000b020a7220 */ /* 0x040fe20000400000 */
[----:B------:R-:W-:Y:S01]  /*04e0*/  FMUL R2, R2, R19 ;  /* 0x0000001302027220 */ /* 0x000fe20000400000 */
[----:B------:R-:W-:Y:S01]  /*04f0*/  FADD R9, R9, -R13 ;  /* 0x8000000d09097221 */ /* 0x000fe20000000000 */
[C---:B------:R-:W-:Y:S01]  /*0500*/  FMUL R11, R5.reuse, R12 ;  /* 0x0000000c050b7220 */ /* 0x040fe20000400000 */
[----:B------:R-:W-:Y:S01]  /*0510*/  FMUL R5, R5, R18 ;  /* 0x0000001205057220 */ /* 0x000fe20000400000 */
[C---:B------:R-:W-:Y:S01]  /*0520*/  FMUL R15, R3.reuse, R8 ;  /* 0x00000008030f7220 */ /* 0x040fe20000400000 */
[C---:B------:R-:W-:Y:S01]  /*0530*/  FMUL R8, R4.reuse, R17 ;  /* 0x0000001104087220 */ /* 0x040fe20000400000 */
[----:B------:R-:W-:Y:S01]  /*0540*/  FMUL R13, R3, R16 ;  /* 0x00000010030d7220 */ /* 0x000fe20000400000 */
[----:B------:R-:W-:Y:S01]  /*0550*/  FMUL R12, R4, R9 ;  /* 0x00000009040c7220 */ /* 0x000fe20000400000 */
[----:B--2---:R-:W-:Y:S01]  /*0560*/  FFMA R2, R23, R2, R27 ;  /* 0x0000000217027223 */ /* 0x004fe2000000001b */
[----:B------:R-:W-:Y:S01]  /*0570*/  FFMA R5, R22, R5, R26 ;  /* 0x0000000516057223 */ /* 0x000fe2000000001a */
[----:B------:R-:W-:Y:S01]  /*0580*/  FFMA R8, R21, R8, R25 ;  /* 0x0000000815087223 */ /* 0x000fe20000000019 */
[----:B------:R-:W-:Y:S01]  /*0590*/  FFMA R10, R23, R10, R27 ;  /* 0x0000000a170a7223 */ /* 0x000fe2000000001b */
[C-C-:B------:R-:W-:Y:S01]  /*05a0*/  FFMA R3, R20.reuse, R15, R24.reuse ;  /* 0x0000000f14037223 */ /* 0x140fe20000000018 */
[----:B------:R-:W-:Y:S01]  /*05b0*/  FFMA R4, R20, R13, R24 ;  /* 0x0000000d14047223 */ /* 0x000fe20000000018 */
[----:B------:R-:W-:Y:S01]  /*05c0*/  FFMA R9, R21, R12, R25 ;  /* 0x0000000c15097223 */ /* 0x000fe20000000019 */
[----:B------:R-:W-:Y:S01]  /*05d0*/  FFMA R22, R22, R11, R26 ;  /* 0x0000000b16167223 */ /* 0x000fe2000000001a */
[----:B------:R-:W-:Y:S01]  /*05e0*/  FSETP.GEU.AND P6, PT, R2, RZ, PT ;  /* 0x000000ff0200720b */ /* 0x000fe20003fce000 */
[----:B0-----:R-:W-:Y:S01]  /*05f0*/  IMAD.WIDE R12, R0, 0x4, R6 ;  /* 0x00000004000c7825 */ /* 0x001fe200078e0206 */
[----:B------:R-:W-:-:S02]  /*0600*/  FSETP.GEU.AND P5, PT, R5, RZ, PT ;  /* 0x000000ff0500720b */ /* 0x000fc40003fae000 */
[----:B------:R-:W-:Y:S02]  /*0610*/  FSETP.GEU.AND P4, PT, R8, RZ, PT ;  /* 0x000000ff0800720b */ /* 0x000fe40003f8e000 */
[----:B------:R-:W-:Y:S02]  /*0620*/  FSETP.GEU.AND P3, PT, R10, RZ, PT ;  /* 0x000000ff0a00720b */ /* 0x000fe40003f6e000 */
[----:B------:R-:W-:Y:S02]  /*0630*/  SEL R7, R2, RZ, P6 ;  /* 0x000000ff02077207 */ /* 0x000fe40003000000 */
[----:B------:R-:W-:Y:S02]  /*0640*/  FSETP.GEU.AND P0, PT, R4, RZ, PT ;  /* 0x000000ff0400720b */ /* 0x000fe40003f0e000 */
[----:B------:R-:W-:Y:S02]  /*0650*/  FSETP.GEU.AND P2, PT, R22, RZ, PT ;  /* 0x000000ff1600720b */ /* 0x000fe40003f4e000 */
[----:B------:R-:W-:-:S02]  /*0660*/  FSETP.GEU.AND P1, PT, R9, RZ, PT ;  /* 0x000000ff0900720b */ /* 0x000fc40003f2e000 */
[----:B------:R-:W-:Y:S02]  /*0670*/  FSETP.GEU.AND P6, PT, R3, RZ, PT ;  /* 0x000000ff0300720b */ /* 0x000fe40003fce000 */
[----:B------:R-:W-:Y:S02]  /*0680*/  SEL R6, R5, RZ, P5 ;  /* 0x000000ff05067207 */ /* 0x000fe40002800000 */
[----:B------:R-:W-:Y:S02]  /*0690*/  SEL R5, R8, RZ, P4 ;  /* 0x000000ff08057207 */ /* 0x000fe40002000000 */
[----:B------:R-:W-:Y:S02]  /*06a0*/  SEL R11, R10, RZ, P3 ;  /* 0x000000ff0a0b7207 */ /* 0x000fe40001800000 */
[----:B------:R-:W-:Y:S02]  /*06b0*/  SEL R10, R22, RZ, P2 ;  /* 0x000000ff160a7207 */ /* 0x000fe40001000000 */
[----:B------:R-:W-:-:S02]  /*06c0*/  SEL R9, R9, RZ, P1 ;  /* 0x000000ff09097207 */ /* 0x000fc40000800000 */
[----:B------:R-:W-:Y:S02]  /*06d0*/  SEL R8, R3, RZ, P6 ;  /* 0x000000ff03087207 */ /* 0x000fe40003000000 */
[----:B------:R-:W-:-:S03]  /*06e0*/  SEL R4, R4, RZ, P0 ;  /* 0x000000ff04047207 */ /* 0x000fc60000000000 */
[----:B------:R-:W-:Y:S04]  /*06f0*/  STG.E.128 desc[UR4][R12.64], R8 ;  /* 0x000000080c007986 */ /* 0x000fe8000c101d04 */
[----:B------:R-:W-:Y:S01]  /*0700*/  STG.E.128 desc[UR4][R12.64+0x800], R4 ;  /* 0x000800040c007986 */ /* 0x000fe2000c101d04 */
[----:B------:R-:W-:Y:S05]  /*0710*/  EXIT ;  /* 0x000000000000794d */ /* 0x000fea0003800000 */
.L_x_0:
[----:B------:R-:W-:-:S00]  /*0720*/  BRA `(.L_x_0) ;  /* 0xfffffffc00fc7947 */ /* 0x000fc0000383ffff */
[----:B------:R-:W-:-:S00]  /*0730*/  NOP ;  /* 0x0000000000007918 */ /* 0x000fc00000000000 */
        /* <DEDUP_REMOVED lines=12> */
.L_x_1:


//--------------------- .nv.global.init           --------------------------
	.section	.nv.global.init,"aw",@progbits
.nv.global.init:
	.type		_$_str,@object
	.size		_$_str,(_$_str_$_2 - _$_str)
_$_str:
        /*0000*/ 	.byte	0x5f, 0x5f, 0x43, 0x55, 0x44, 0x41, 0x5f, 0x46, 0x54, 0x5a, 0x00
	.type		_$_str_$_2,@object
	.size		_$_str_$_2,(.L_1 - _$_str_$_2)
_$_str_$_2:
        /*000b*/ 	.byte	0x5f, 0x5f, 0x43, 0x55, 0x44, 0x41, 0x5f, 0x50, 0x52, 0x45, 0x43, 0x5f, 0x53, 0x51, 0x52, 0x54
        /*001b*/ 	.byte	0x00
.L_1:


//--------------------- .nv.constant0.triton_poi_fused__native_batch_norm_legit_no_training_relu_4 --------------------------
	.section	.nv.constant0.triton_poi_fused__native_batch_norm_legit_no_training_relu_4,"a",@progbits
	.sectionflags	@""
	.align	4
.nv.constant0.triton_poi_fused__native_batch_norm_legit_no_training_relu_4:
	.zero		580
